//
// Generated by NVIDIA NVVM Compiler
//
// Compiler Build ID: CL-36424714
// Cuda compilation tools, release 13.0, V13.0.88
// Based on NVVM 20.0.0
//

.version 9.0
.target sm_100
.address_size 64

	// .globl	expGovaluate

.visible .entry expGovaluate(
	.param .u64 .ptr .align 1 expGovaluate_param_0,
	.param .u32 expGovaluate_param_1
)
{
	.reg .pred 	%p<2>;
	.reg .b32 	%r<11>;
	.reg .b32 	%f<14>;
	.reg .b64 	%rd<5>;

	ld.param.u64 	%rd1, [expGovaluate_param_0];
	ld.param.u32 	%r2, [expGovaluate_param_1];
	mov.u32 	%r3, %ctaid.y;
	mov.u32 	%r4, %nctaid.x;
	mov.u32 	%r5, %ctaid.x;
	mad.lo.s32 	%r6, %r3, %r4, %r5;
	mov.u32 	%r7, %ntid.x;
	mov.u32 	%r8, %tid.x;
	mad.lo.s32 	%r1, %r6, %r7, %r8;
	setp.ge.s32 	%p1, %r1, %r2;
	@%p1 bra 	$L__BB0_2;
	cvta.to.global.u64 	%rd2, %rd1;
	mul.wide.s32 	%rd3, %r1, 4;
	add.s64 	%rd4, %rd2, %rd3;
	ld.global.f32 	%f1, [%rd4];
	fma.rn.f32 	%f2, %f1, 0f3BBB989D, 0f3F000000;
	cvt.sat.f32.f32 	%f3, %f2;
	mov.f32 	%f4, 0f4B400001;
	mov.f32 	%f5, 0f437C0000;
	fma.rm.f32 	%f6, %f3, %f5, %f4;
	add.f32 	%f7, %f6, 0fCB40007F;
	neg.f32 	%f8, %f7;
	fma.rn.f32 	%f9, %f1, 0f3FB8AA3B, %f8;
	fma.rn.f32 	%f10, %f1, 0f32A57060, %f9;
	mov.b32 	%r9, %f6;
	shl.b32 	%r10, %r9, 23;
	mov.b32 	%f11, %r10;
	ex2.approx.ftz.f32 	%f12, %f10;
	mul.f32 	%f13, %f12, %f11;
	st.global.f32 	[%rd4], %f13;
$L__BB0_2:
	ret;

}


// ===== COMPILED SASS (sm_100) =====

	.target	sm_100

	.elftype	@"ET_EXEC"


//--------------------- .note.nv.tkinfo           --------------------------
	.section	.note.nv.tkinfo,"",@"SHT_NOTE"
	.sectionflags	@"SHF_NOTE_NV_TKINFO"
	.tkinfo
        /*0018*/ 	.word	0x00000002
        /*0030*/ 	.string	""
        /*0030*/ 	.string	"ptxas"
        /*0030*/ 	.string	"Cuda compilation tools, release 13.0, V13.0.88"
        /*0030*/ 	.string	"Build cuda_13.0.r13.0/compiler.36424714_0"
        /*0030*/ 	.string	"-arch sm_100 -m 64 "



//--------------------- .note.nv.cuinfo           --------------------------
	.section	.note.nv.cuinfo,"",@"SHT_NOTE"
	.sectionflags	@"SHF_NOTE_NV_CUINFO"
        /*0018*/ 	.short	0x0002
        /*001a*/ 	.short	0x0064
        /*001c*/ 	.short	0x0082
	.zero		2


//--------------------- .nv.info                  --------------------------
	.section	.nv.info,"",@"SHT_CUDA_INFO"
	.align	4


	//----- nvinfo : EIATTR_REGCOUNT
	.align		4
        /*0000*/ 	.byte	0x04, 0x2f
        /*0002*/ 	.short	(.L_1 - .L_0)
	.align		4
.L_0:
        /*0004*/ 	.word	index@(expGovaluate)
        /*0008*/ 	.word	0x0000000a


	//----- nvinfo : EIATTR_FRAME_SIZE
	.align		4
.L_1:
        /*000c*/ 	.byte	0x04, 0x11
        /*000e*/ 	.short	(.L_3 - .L_2)
	.align		4
.L_2:
        /*0010*/ 	.word	index@(expGovaluate)
        /*0014*/ 	.word	0x00000000


	//----- nvinfo : EIATTR_MIN_STACK_SIZE
	.align		4
.L_3:
        /*0018*/ 	.byte	0x04, 0x12
        /*001a*/ 	.short	(.L_5 - .L_4)
	.align		4
.L_4:
        /*001c*/ 	.word	index@(expGovaluate)
        /*0020*/ 	.word	0x00000000
.L_5:


//--------------------- .nv.compat                --------------------------
	.section	.nv.compat,"",@"SHT_CUDA_COMPAT_INFO"
	.align	4
        /*0000*/ 	.byte	0x02, 0x09, 0x00, 0x00, 0x02, 0x02, 0x01, 0x00, 0x02, 0x05, 0x05, 0x00, 0x03, 0x07, 0x01, 0x01
        /*0010*/ 	.byte	0x02, 0x03, 0x00, 0x00, 0x02, 0x06, 0x01, 0x00, 0x04, 0x0b, 0x08, 0x00, 0x09, 0x00, 0x00, 0x00
        /*0020*/ 	.byte	0x00, 0x00, 0x00, 0x00


//--------------------- .nv.info.expGovaluate     --------------------------
	.section	.nv.info.expGovaluate,"",@"SHT_CUDA_INFO"
	.sectionflags	@""
	.align	4


	//----- nvinfo : EIATTR_CUDA_API_VERSION
	.align		4
        /*0000*/ 	.byte	0x04, 0x37
        /*0002*/ 	.short	(.L_7 - .L_6)
.L_6:
        /*0004*/ 	.word	0x00000082


	//----- nvinfo : EIATTR_KPARAM_INFO
	.align		4
.L_7:
        /*0008*/ 	.byte	0x04, 0x17
        /*000a*/ 	.short	(.L_9 - .L_8)
.L_8:
        /*000c*/ 	.word	0x00000000
        /*0010*/ 	.short	0x0001
        /*0012*/ 	.short	0x0008
        /*0014*/ 	.byte	0x00, 0xf0, 0x11, 0x00


	//----- nvinfo : EIATTR_KPARAM_INFO
	.align		4
.L_9:
        /*0018*/ 	.byte	0x04, 0x17
        /*001a*/ 	.short	(.L_11 - .L_10)
.L_10:
        /*001c*/ 	.word	0x00000000
        /*0020*/ 	.short	0x0000
        /*0022*/ 	.short	0x0000
        /*0024*/ 	.byte	0x00, 0xf5, 0x21, 0x00


	//----- nvinfo : EIATTR_SPARSE_MMA_MASK
	.align		4
.L_11:
        /*0028*/ 	.byte	0x03, 0x50
        /*002a*/ 	.short	0x0000


	//----- nvinfo : EIATTR_MAXREG_COUNT
	.align		4
        /*002c*/ 	.byte	0x03, 0x1b
        /*002e*/ 	.short	0x00ff


	//----- nvinfo : EIATTR_MERCURY_ISA_VERSION
	.align		4
        /*0030*/ 	.byte	0x03, 0x5f
        /*0032*/ 	.short	0x0101


	//----- nvinfo : EIATTR_VRC_CTA_INIT_COUNT
	.align		4
        /*0034*/ 	.byte	0x02, 0x4a
	.zero		1
	.zero		1


	//----- nvinfo : EIATTR_EXIT_INSTR_OFFSETS
	.align		4
        /*0038*/ 	.byte	0x04, 0x1c
        /*003a*/ 	.short	(.L_13 - .L_12)


	//   ....[0]....
.L_12:
        /*003c*/ 	.word	0x000000a0


	//   ....[1]....
        /*0040*/ 	.word	0x000001a0


	//----- nvinfo : EIATTR_CBANK_PARAM_SIZE
	.align		4
.L_13:
        /*0044*/ 	.byte	0x03, 0x19
        /*0046*/ 	.short	0x000c


	//----- nvinfo : EIATTR_PARAM_CBANK
	.align		4
        /*0048*/ 	.byte	0x04, 0x0a
        /*004a*/ 	.short	(.L_15 - .L_14)
	.align		4
.L_14:
        /*004c*/ 	.word	index@(.nv.constant0.expGovaluate)
        /*0050*/ 	.short	0x0380
        /*0052*/ 	.short	0x000c


	//----- nvinfo : EIATTR_SW_WAR
	.align		4
.L_15:
        /*0054*/ 	.byte	0x04, 0x36
        /*0056*/ 	.short	(.L_17 - .L_16)
.L_16:
        /*0058*/ 	.word	0x00000008
.L_17:


//--------------------- .nv.callgraph             --------------------------
	.section	.nv.callgraph,"",@"SHT_CUDA_CALLGRAPH"
	.align	4
	.sectionentsize	8
	.align		4
        /*0000*/ 	.word	0x00000000
	.align		4
        /*0004*/ 	.word	0xffffffff
	.align		4
        /*0008*/ 	.word	0x00000000
	.align		4
        /*000c*/ 	.word	0xfffffffe
	.align		4
        /*0010*/ 	.word	0x00000000
	.align		4
        /*0014*/ 	.word	0xfffffffd
	.align		4
        /*0018*/ 	.word	0x00000000
	.align		4
        /*001c*/ 	.word	0xfffffffc


//--------------------- .text.expGovaluate        --------------------------
	.section	.text.expGovaluate,"ax",@progbits
	.align	128
        .global         expGovaluate
        .type           expGovaluate,@function
        .size           expGovaluate,(.L_x_1 - expGovaluate)
        .other          expGovaluate,@"STO_CUDA_ENTRY STV_DEFAULT"
expGovaluate:
.text.expGovaluate:
[----:B------:R-:W-:Y:S01]  /*0000*/  LDC R1, c[0x0][0x37c] ;  /* 0x0000df00ff017b82 */ /* 0x000fe20000000800 */
[----:B------:R-:W0:Y:S07]  /*0010*/  S2R R0, SR_TID.X ;  /* 0x0000000000007919 */ /* 0x000e2e0000002100 */
[----:B------:R-:W-:Y:S01]  /*0020*/  S2UR UR4, SR_CTAID.Y ;  /* 0x00000000000479c3 */ /* 0x000fe20000002600 */
[----:B------:R-:W1:Y:S01]  /*0030*/  LDCU UR5, c[0x0][0x370] ;  /* 0x00006e00ff0577ac */ /* 0x000e620008000800 */
[----:B------:R-:W2:Y:S06]  /*0040*/  LDCU UR7, c[0x0][0x388] ;  /* 0x00007100ff0777ac */ /* 0x000eac0008000800 */
[----:B------:R-:W1:Y:S08]  /*0050*/  S2UR UR6, SR_CTAID.X ;  /* 0x00000000000679c3 */ /* 0x000e700000002500 */
[----:B------:R-:W0:Y:S01]  /*0060*/  LDC R5, c[0x0][0x360] ;  /* 0x0000d800ff057b82 */ /* 0x000e220000000800 */
[----:B-1----:R-:W-:-:S06]  /*0070*/  UIMAD UR4, UR4, UR5, UR6 ;  /* 0x00000005040472a4 */ /* 0x002fcc000f8e0206 */
[----:B0-----:R-:W-:-:S05]  /*0080*/  IMAD R5, R5, UR4, R0 ;  /* 0x0000000405057c24 */ /* 0x001fca000f8e0200 */
[----:B--2---:R-:W-:-:S13]  /*0090*/  ISETP.GE.AND P0, PT, R5, UR7, PT ;  /* 0x0000000705007c0c */ /* 0x004fda000bf06270 */
[----:B------:R-:W-:Y:S05]  /*00a0*/  @P0 EXIT ;  /* 0x000000000000094d */ /* 0x000fea0003800000 */
[----:B------:R-:W0:Y:S01]  /*00b0*/  LDC.64 R2, c[0x0][0x380] ;  /* 0x0000e000ff027b82 */ /* 0x000e220000000a00 */
[----:B------:R-:W1:Y:S01]  /*00c0*/  LDCU.64 UR4, c[0x0][0x358] ;  /* 0x00006b00ff0477ac */ /* 0x000e620008000a00 */
[----:B0-----:R-:W-:-:S05]  /*00d0*/  IMAD.WIDE R2, R5, 0x4, R2 ;  /* 0x0000000405027825 */ /* 0x001fca00078e0202 */
[----:B-1----:R-:W2:Y:S01]  /*00e0*/  LDG.E R0, desc[UR4][R2.64] ;  /* 0x0000000402007981 */ /* 0x002ea2000c1e1900 */
[----:B------:R-:W-:Y:S01]  /*00f0*/  HFMA2 R5, -RZ, RZ, 0.96630859375, -0.0022525787353515625 ;  /* 0x3bbb989dff057431 */ /* 0x000fe200000001ff */
[----:B------:R-:W-:-:S04]  /*0100*/  MOV R7, 0x437c0000 ;  /* 0x437c000000077802 */ /* 0x000fc80000000f00 */
[----:B--2---:R-:W-:-:S04]  /*0110*/  FFMA.SAT R4, R0, R5, 0.5 ;  /* 0x3f00000000047423 */ /* 0x004fc80000002005 */
[----:B------:R-:W-:-:S04]  /*0120*/  FFMA.RM R4, R4, R7, 12582913 ;  /* 0x4b40000104047423 */ /* 0x000fc80000004007 */
[C---:B------:R-:W-:Y:S01]  /*0130*/  FADD R5, R4.reuse, -12583039 ;  /* 0xcb40007f04057421 */ /* 0x040fe20000000000 */
[----:B------:R-:W-:-:S03]  /*0140*/  SHF.L.U32 R4, R4, 0x17, RZ ;  /* 0x0000001704047819 */ /* 0x000fc600000006ff */
[----:B------:R-:W-:-:S04]  /*0150*/  FFMA R5, R0, 1.4426950216293334961, -R5 ;  /* 0x3fb8aa3b00057823 */ /* 0x000fc80000000805 */
[----:B------:R-:W-:-:S06]  /*0160*/  FFMA R5, R0, 1.925963033500011079e-08, R5 ;  /* 0x32a5706000057823 */ /* 0x000fcc0000000005 */
[----:B------:R-:W0:Y:S02]  /*0170*/  MUFU.EX2 R5, R5 ;  /* 0x0000000500057308 */ /* 0x000e240000000800 */
[----:B0-----:R-:W-:-:S05]  /*0180*/  FMUL R7, R4, R5 ;  /* 0x0000000504077220 */ /* 0x001fca0000400000 */
[----:B------:R-:W-:Y:S01]  /*0190*/  STG.E desc[UR4][R2.64], R7 ;  /* 0x0000000702007986 */ /* 0x000fe2000c101904 */
[----:B------:R-:W-:Y:S05]  /*01a0*/  EXIT ;  /* 0x000000000000794d */ /* 0x000fea0003800000 */
.L_x_0:
[----:B------:R-:W-:-:S00]  /*01b0*/  BRA `(.L_x_0) ;  /* 0xfffffffc00fc7947 */ /* 0x000fc0000383ffff */
[----:B------:R-:W-:-:S00]  /*01c0*/  NOP ;  /* 0x0000000000007918 */ /* 0x000fc00000000000 */
        /* <DEDUP_REMOVED lines=11> */
.L_x_1:


//--------------------- .nv.shared.reserved.0     --------------------------
	.section	.nv.shared.reserved.0,"aw",@nobits
	.weak		__nv_reservedSMEM_offset_0_alias
	.size		__nv_reservedSMEM_offset_0_alias, 0, 64
	.other		__nv_reservedSMEM_offset_0_alias,@"STO_CUDA_RESERVED_SHARED STV_DEFAULT"
__nv_reservedSMEM_offset_0_alias:
	.zero		0
	.zero		64


//--------------------- .nv.constant0.expGovaluate --------------------------
	.section	.nv.constant0.expGovaluate,"a",@progbits
	.sectionflags	@""
	.align	4
.nv.constant0.expGovaluate:
	.zero		908


//--------------------- SYMBOLS --------------------------

	.type		.nv.reservedSmem.offset0,@object
	.size		.nv.reservedSmem.offset0,0x4
